	.headerflags	@"EF_CUDA_TEXMODE_UNIFIED EF_CUDA_64BIT_ADDRESS EF_CUDA_ACCELERATORS EF_CUDA_SM90 EF_CUDA_VIRTUAL_SM(EF_CUDA_SM90)"
	.elftype	@"ET_EXEC"


//--------------------- .nv.info                  --------------------------
	.section	.nv.info,"",@"SHT_CUDA_INFO"
	.align	4


	//----- nvinfo : EIATTR_REGCOUNT
	.align		4
        /*0000*/ 	.byte	0x04, 0x2f
        /*0002*/ 	.short	(.L_2 - .L_1)
	.align		4
.L_1:
        /*0004*/ 	.word	index@(triton_)
        /*0008*/ 	.word	0x00000020


	//----- nvinfo : EIATTR_MIN_STACK_SIZE
	.align		4
.L_2:
        /*000c*/ 	.byte	0x04, 0x12
        /*000e*/ 	.short	(.L_4 - .L_3)
	.align		4
.L_3:
        /*0010*/ 	.word	index@(triton_)
        /*0014*/ 	.word	0x00000000


	//----- nvinfo : EIATTR_FRAME_SIZE
	.align		4
.L_4:
        /*0018*/ 	.byte	0x04, 0x11
        /*001a*/ 	.short	(.L_6 - .L_5)
	.align		4
.L_5:
        /*001c*/ 	.word	index@(triton_)
        /*0020*/ 	.word	0x00000000


	//----- nvinfo : EIATTR_MIN_STACK_SIZE
	.align		4
.L_6:
        /*0024*/ 	.byte	0x04, 0x12
        /*0026*/ 	.short	(.L_8 - .L_7)
	.align		4
.L_7:
        /*0028*/ 	.word	index@(triton_)
        /*002c*/ 	.word	0x00000000
.L_8:


//--------------------- .nv.info.triton_          --------------------------
	.section	.nv.info.triton_,"",@"SHT_CUDA_INFO"
	.sectionflags	@""
	.align	4


	//----- nvinfo : EIATTR_CUDA_API_VERSION
	.align		4
        /*0000*/ 	.byte	0x04, 0x37
        /*0002*/ 	.short	(.L_10 - .L_9)
.L_9:
        /*0004*/ 	.word	0x0000007c


	//----- nvinfo : EIATTR_KPARAM_INFO
	.align		4
.L_10:
        /*0008*/ 	.byte	0x04, 0x17
        /*000a*/ 	.short	(.L_12 - .L_11)
.L_11:
        /*000c*/ 	.word	0x00000000
        /*0010*/ 	.short	0x0009
        /*0012*/ 	.short	0x0044
        /*0014*/ 	.byte	0x00, 0xf0, 0x11, 0x00


	//----- nvinfo : EIATTR_KPARAM_INFO
	.align		4
.L_12:
        /*0018*/ 	.byte	0x04, 0x17
        /*001a*/ 	.short	(.L_14 - .L_13)
.L_13:
        /*001c*/ 	.word	0x00000000
        /*0020*/ 	.short	0x0008
        /*0022*/ 	.short	0x0040
        /*0024*/ 	.byte	0x00, 0xf0, 0x11, 0x00


	//----- nvinfo : EIATTR_KPARAM_INFO
	.align		4
.L_14:
        /*0028*/ 	.byte	0x04, 0x17
        /*002a*/ 	.short	(.L_16 - .L_15)
.L_15:
        /*002c*/ 	.word	0x00000000
        /*0030*/ 	.short	0x0007
        /*0032*/ 	.short	0x0038
        /*0034*/ 	.byte	0x00, 0xf0, 0x21, 0x00


	//----- nvinfo : EIATTR_KPARAM_INFO
	.align		4
.L_16:
        /*0038*/ 	.byte	0x04, 0x17
        /*003a*/ 	.short	(.L_18 - .L_17)
.L_17:
        /*003c*/ 	.word	0x00000000
        /*0040*/ 	.short	0x0006
        /*0042*/ 	.short	0x0030
        /*0044*/ 	.byte	0x00, 0xf0, 0x21, 0x00


	//----- nvinfo : EIATTR_KPARAM_INFO
	.align		4
.L_18:
        /*0048*/ 	.byte	0x04, 0x17
        /*004a*/ 	.short	(.L_20 - .L_19)
.L_19:
        /*004c*/ 	.word	0x00000000
        /*0050*/ 	.short	0x0005
        /*0052*/ 	.short	0x0028
        /*0054*/ 	.byte	0x00, 0xf0, 0x21, 0x00


	//----- nvinfo : EIATTR_KPARAM_INFO
	.align		4
.L_20:
        /*0058*/ 	.byte	0x04, 0x17
        /*005a*/ 	.short	(.L_22 - .L_21)
.L_21:
        /*005c*/ 	.word	0x00000000
        /*0060*/ 	.short	0x0004
        /*0062*/ 	.short	0x0020
        /*0064*/ 	.byte	0x00, 0xf0, 0x21, 0x00


	//----- nvinfo : EIATTR_KPARAM_INFO
	.align		4
.L_22:
        /*0068*/ 	.byte	0x04, 0x17
        /*006a*/ 	.short	(.L_24 - .L_23)
.L_23:
        /*006c*/ 	.word	0x00000000
        /*0070*/ 	.short	0x0003
        /*0072*/ 	.short	0x0018
        /*0074*/ 	.byte	0x00, 0xf0, 0x21, 0x00


	//----- nvinfo : EIATTR_KPARAM_INFO
	.align		4
.L_24:
        /*0078*/ 	.byte	0x04, 0x17
        /*007a*/ 	.short	(.L_26 - .L_25)
.L_25:
        /*007c*/ 	.word	0x00000000
        /*0080*/ 	.short	0x0002
        /*0082*/ 	.short	0x0010
        /*0084*/ 	.byte	0x00, 0xf0, 0x21, 0x00


	//----- nvinfo : EIATTR_KPARAM_INFO
	.align		4
.L_26:
        /*0088*/ 	.byte	0x04, 0x17
        /*008a*/ 	.short	(.L_28 - .L_27)
.L_27:
        /*008c*/ 	.word	0x00000000
        /*0090*/ 	.short	0x0001
        /*0092*/ 	.short	0x0008
        /*0094*/ 	.byte	0x00, 0xf0, 0x21, 0x00


	//----- nvinfo : EIATTR_KPARAM_INFO
	.align		4
.L_28:
        /*0098*/ 	.byte	0x04, 0x17
        /*009a*/ 	.short	(.L_30 - .L_29)
.L_29:
        /*009c*/ 	.word	0x00000000
        /*00a0*/ 	.short	0x0000
        /*00a2*/ 	.short	0x0000
        /*00a4*/ 	.byte	0x00, 0xf0, 0x21, 0x00


	//----- nvinfo : EIATTR_SPARSE_MMA_MASK
	.align		4
.L_30:
        /*00a8*/ 	.byte	0x03, 0x50
        /*00aa*/ 	.short	0x0000


	//----- nvinfo : EIATTR_MAXREG_COUNT
	.align		4
        /*00ac*/ 	.byte	0x03, 0x1b
        /*00ae*/ 	.short	0x00ff


	//----- nvinfo : EIATTR_COOP_GROUP_MASK_REGIDS
	.align		4
        /*00b0*/ 	.byte	0x04, 0x29
        /*00b2*/ 	.short	(.L_32 - .L_31)


	//   ....[0]....
.L_31:
        /*00b4*/ 	.word	0xffffffff


	//   ....[1]....
        /*00b8*/ 	.word	0xffffffff


	//   ....[2]....
        /*00bc*/ 	.word	0xffffffff


	//   ....[3]....
        /*00c0*/ 	.word	0xffffffff


	//   ....[4]....
        /*00c4*/ 	.word	0xffffffff


	//   ....[5]....
        /*00c8*/ 	.word	0xffffffff


	//----- nvinfo : EIATTR_COOP_GROUP_INSTR_OFFSETS
	.align		4
.L_32:
        /*00cc*/ 	.byte	0x04, 0x28
        /*00ce*/ 	.short	(.L_34 - .L_33)


	//   ....[0]....
.L_33:
        /*00d0*/ 	.word	0x00000720


	//   ....[1]....
        /*00d4*/ 	.word	0x00000760


	//   ....[2]....
        /*00d8*/ 	.word	0x000007a0


	//   ....[3]....
        /*00dc*/ 	.word	0x000007f0


	//   ....[4]....
        /*00e0*/ 	.word	0x00000940


	//   ....[5]....
        /*00e4*/ 	.word	0x00000970


	//----- nvinfo : EIATTR_EXIT_INSTR_OFFSETS
	.align		4
.L_34:
        /*00e8*/ 	.byte	0x04, 0x1c
        /*00ea*/ 	.short	(.L_36 - .L_35)


	//   ....[0]....
.L_35:
        /*00ec*/ 	.word	0x00000ca0


	//----- nvinfo : EIATTR_MAX_THREADS
	.align		4
.L_36:
        /*00f0*/ 	.byte	0x04, 0x05
        /*00f2*/ 	.short	(.L_38 - .L_37)
.L_37:
        /*00f4*/ 	.word	0x00000100
        /*00f8*/ 	.word	0x00000001
        /*00fc*/ 	.word	0x00000001


	//----- nvinfo : EIATTR_CBANK_PARAM_SIZE
	.align		4
.L_38:
        /*0100*/ 	.byte	0x03, 0x19
        /*0102*/ 	.short	0x0048


	//----- nvinfo : EIATTR_PARAM_CBANK
	.align		4
        /*0104*/ 	.byte	0x04, 0x0a
        /*0106*/ 	.short	(.L_40 - .L_39)
	.align		4
.L_39:
        /*0108*/ 	.word	index@(.nv.constant0.triton_)
        /*010c*/ 	.short	0x0210
        /*010e*/ 	.short	0x0048


	//----- nvinfo : EIATTR_SW_WAR
	.align		4
.L_40:
        /*0110*/ 	.byte	0x04, 0x36
        /*0112*/ 	.short	(.L_42 - .L_41)
.L_41:
        /*0114*/ 	.word	0x00000008
.L_42:


//--------------------- .nv.callgraph             --------------------------
	.section	.nv.callgraph,"",@"SHT_CUDA_CALLGRAPH"
	.align	4
	.sectionentsize	8
	.align		4
        /*0000*/ 	.word	0x00000000
	.align		4
        /*0004*/ 	.word	0xffffffff
	.align		4
        /*0008*/ 	.word	0x00000000
	.align		4
        /*000c*/ 	.word	0xfffffffe
	.align		4
        /*0010*/ 	.word	0x00000000
	.align		4
        /*0014*/ 	.word	0xfffffffd
	.align		4
        /*0018*/ 	.word	0x00000000
	.align		4
        /*001c*/ 	.word	0xfffffffc


//--------------------- .nv.constant4             --------------------------
	.section	.nv.constant4,"a",@progbits
	.align	8
	.align		8
.nv.constant4:
        /*0000*/ 	.dword	_$_str


//--------------------- .text.triton_             --------------------------
	.section	.text.triton_,"ax",@progbits
	.align	128
        .global         triton_
        .type           triton_,@function
        .size           triton_,(.L_x_3 - triton_)
        .other          triton_,@"STO_CUDA_ENTRY STV_DEFAULT"
triton_:
.text.triton_:
[----:B------:R-:W0:Y:S02]  /*0000*/  LDC R1, c[0x0][0x28] ;  /* 0x00000a00ff017b82 */ /* 0x000e240000000800 */
[----:B------:R-:W1:Y:S01]  /*0010*/  S2R R17, SR_TID.X ;  /* 0x0000000000117919 */ /* 0x000e620000002100 */
[----:B------:R-:W2:Y:S01]  /*0020*/  LDC.64 R10, c[0x0][0x210] ;  /* 0x00008400ff0a7b82 */ /* 0x000ea20000000a00 */
[----:B------:R-:W-:Y:S01]  /*0030*/  ULDC UR6, c[0x0][0x250] ;  /* 0x0000940000067ab9 */ /* 0x000fe20000000800 */
[----:B------:R-:W-:Y:S01]  /*0040*/  ULDC.64 UR8, c[0x0][0x220] ;  /* 0x0000880000087ab9 */ /* 0x000fe20000000a00 */
[----:B------:R-:W3:Y:S01]  /*0050*/  S2R R3, SR_CTAID.X ;  /* 0x0000000000037919 */ /* 0x000ee20000002500 */
[----:B------:R-:W-:Y:S01]  /*0060*/  ULDC.64 UR10, c[0x0][0x228] ;  /* 0x00008a00000a7ab9 */ /* 0x000fe20000000a00 */
[----:B------:R-:W-:Y:S01]  /*0070*/  ULDC.64 UR12, c[0x0][0x230] ;  /* 0x00008c00000c7ab9 */ /* 0x000fe20000000a00 */
[----:B------:R-:W-:Y:S01]  /*0080*/  PRMT R18, RZ, 0x7610, R18 ;  /* 0x00007610ff127816 */ /* 0x000fe20000000012 */
[----:B------:R-:W-:Y:S01]  /*0090*/  ULDC.64 UR4, c[0x0][0x208] ;  /* 0x0000820000047ab9 */ /* 0x000fe20000000a00 */
[----:B------:R-:W4:Y:S01]  /*00a0*/  LDC.64 R4, c[0x0][0x218] ;  /* 0x00008600ff047b82 */ /* 0x000f220000000a00 */
[----:B------:R-:W-:-:S02]  /*00b0*/  PRMT R16, RZ, 0x7610, R16 ;  /* 0x00007610ff107816 */ /* 0x000fc40000000010 */
[----:B-1----:R-:W-:Y:S02]  /*00c0*/  SHF.R.U32.HI R2, RZ, 0x2, R17 ;  /* 0x00000002ff027819 */ /* 0x002fe40000011611 */
[----:B------:R-:W-:Y:S01]  /*00d0*/  LOP3.LUT R17, R17, 0x3, RZ, 0xc0, !PT ;  /* 0x0000000311117812 */ /* 0x000fe200078ec0ff */
[----:B---3--:R-:W-:Y:S01]  /*00e0*/  IMAD.SHL.U32 R7, R3, 0x40, RZ ;  /* 0x0000004003077824 */ /* 0x008fe200078e00ff */
[----:B------:R-:W-:-:S04]  /*00f0*/  SGXT.U32 R2, R2, 0x6 ;  /* 0x000000060202781a */ /* 0x000fc80000000000 */
[----:B------:R-:W-:Y:S01]  /*0100*/  LOP3.LUT R0, R7, R2, RZ, 0xfc, !PT ;  /* 0x0000000207007212 */ /* 0x000fe200078efcff */
[----:B------:R-:W-:-:S03]  /*0110*/  IMAD.WIDE.U32 R6, R17, 0x2, RZ ;  /* 0x0000000211067825 */ /* 0x000fc600078e00ff */
[C---:B------:R-:W-:Y:S01]  /*0120*/  ISETP.GE.AND P0, PT, R0.reuse, UR6, PT ;  /* 0x0000000600007c0c */ /* 0x040fe2000bf06270 */
[----:B------:R-:W-:Y:S01]  /*0130*/  IMAD R9, R0, 0xc00, R17 ;  /* 0x00000c0000097824 */ /* 0x000fe200078e0211 */
[----:B------:R-:W-:Y:S02]  /*0140*/  IADD3 R12, P1, R6, UR8, RZ ;  /* 0x00000008060c7c10 */ /* 0x000fe4000ff3e0ff */
[----:B------:R-:W-:Y:S01]  /*0150*/  IADD3 R14, P2, R6, UR10, RZ ;  /* 0x0000000a060e7c10 */ /* 0x000fe2000ff5e0ff */
[C---:B--2---:R-:W-:Y:S01]  /*0160*/  IMAD.WIDE R10, R9.reuse, 0x2, R10 ;  /* 0x00000002090a7825 */ /* 0x044fe200078e020a */
[----:B------:R-:W-:Y:S02]  /*0170*/  IADD3.X R13, R7, UR9, RZ, P1, !PT ;  /* 0x00000009070d7c10 */ /* 0x000fe40008ffe4ff */
[----:B------:R-:W-:Y:S01]  /*0180*/  IADD3 R8, P1, R6, UR12, RZ ;  /* 0x0000000c06087c10 */ /* 0x000fe2000ff3e0ff */
[----:B----4-:R-:W-:Y:S01]  /*0190*/  IMAD.WIDE R4, R9, 0x2, R4 ;  /* 0x0000000209047825 */ /* 0x010fe200078e0204 */
[----:B------:R-:W-:Y:S01]  /*01a0*/  IADD3.X R15, R7, UR11, RZ, P2, !PT ;  /* 0x0000000b070f7c10 */ /* 0x000fe200097fe4ff */
[----:B------:R1:W2:Y:S01]  /*01b0*/  LDG.E.EL.U16 R12, desc[UR4][R12.64+0x7800] ;  /* 0x007800040c0c7981 */ /* 0x0002a2000c2e1500 */
[----:B------:R-:W-:-:S03]  /*01c0*/  IADD3.X R9, R7, UR13, RZ, P1, !PT ;  /* 0x0000000d07097c10 */ /* 0x000fc60008ffe4ff */
[----:B------:R-:W3:Y:S04]  /*01d0*/  @!P0 LDG.E.EF.U16 R18, desc[UR4][R10.64] ;  /* 0x000000040a128981 */ /* 0x000ee8000c0e1500 */
[----:B------:R-:W4:Y:S04]  /*01e0*/  @!P0 LDG.E.EF.U16 R16, desc[UR4][R4.64] ;  /* 0x0000000404108981 */ /* 0x000f28000c0e1500 */
[----:B------:R-:W5:Y:S04]  /*01f0*/  LDG.E.EL.U16 R14, desc[UR4][R14.64+0x7800] ;  /* 0x007800040e0e7981 */ /* 0x000f68000c2e1500 */
[----:B------:R-:W5:Y:S01]  /*0200*/  LDG.E.EL.U16 R21, desc[UR4][R8.64] ;  /* 0x0000000408157981 */ /* 0x000f62000c2e1500 */
[----:B-1----:R-:W-:-:S02]  /*0210*/  LOP3.LUT R13, R6, 0x7808, RZ, 0xfc, !PT ;  /* 0x00007808060d7812 */ /* 0x002fc400078efcff */
[----:B------:R-:W-:Y:S01]  /*0220*/  ISETP.LT.AND P3, PT, R0, UR6, PT ;  /* 0x0000000600007c0c */ /* 0x000fe2000bf61270 */
[----:B------:R-:W-:Y:S01]  /*0230*/  HFMA2.MMA R0, -RZ, RZ, 0, 0 ;  /* 0x00000000ff007435 */ /* 0x000fe200000001ff */
[----:B---3--:R-:W-:Y:S01]  /*0240*/  SEL R20, R18, RZ, !P0 ;  /* 0x000000ff12147207 */ /* 0x008fe20004000000 */
[----:B--2---:R-:W-:Y:S01]  /*0250*/  IMAD.U32 R18, R12, 0x10000, RZ ;  /* 0x000100000c127824 */ /* 0x004fe200078e00ff */
[----:B----4-:R-:W-:-:S03]  /*0260*/  SEL R16, R16, RZ, !P0 ;  /* 0x000000ff10107207 */ /* 0x010fc60004000000 */
[----:B------:R-:W-:Y:S01]  /*0270*/  IMAD.U32 R20, R20, 0x10000, RZ ;  /* 0x0001000014147824 */ /* 0x000fe200078e00ff */
[----:B-----5:R-:W-:Y:S01]  /*0280*/  SHF.L.U32 R19, R14, 0x10, RZ ;  /* 0x000000100e137819 */ /* 0x020fe200000006ff */
[----:B------:R-:W-:Y:S01]  /*0290*/  IMAD.U32 R21, R21, 0x10000, RZ ;  /* 0x0001000015157824 */ /* 0x000fe200078e00ff */
[----:B------:R-:W-:-:S03]  /*02a0*/  SHF.L.U32 R5, R16, 0x10, RZ ;  /* 0x0000001010057819 */ /* 0x000fc600000006ff */
[----:B------:R-:W-:Y:S01]  /*02b0*/  FADD R18, R18, R19 ;  /* 0x0000001312127221 */ /* 0x000fe20000000000 */
[----:B------:R-:W-:-:S04]  /*02c0*/  FADD R21, R20, R21 ;  /* 0x0000001514157221 */ /* 0x000fc80000000000 */
[----:B------:R-:W-:-:S05]  /*02d0*/  FFMA R20, R18, R21, R5 ;  /* 0x0000001512147223 */ /* 0x000fca0000000005 */
[----:B------:R-:W-:Y:S01]  /*02e0*/  F2FP.BF16.F32.PACK_AB R4, RZ, R20 ;  /* 0x00000014ff04723e */ /* 0x000fe200000010ff */
[----:B------:R-:W-:Y:S02]  /*02f0*/  IMAD R12, R3, 0x40, R2 ;  /* 0x00000040030c7824 */ /* 0x000fe400078e0202 */
[----:B------:R-:W1:Y:S01]  /*0300*/  LDC.64 R2, c[0x0][0x218] ;  /* 0x00008600ff027b82 */ /* 0x000e620000000a00 */
[----:B------:R-:W-:-:S07]  /*0310*/  PRMT R18, R4, 0x7610, R18 ;  /* 0x0000761004127816 */ /* 0x000fce0000000012 */
[----:B------:R-:W2:Y:S01]  /*0320*/  LDC.64 R4, c[0x0][0x210] ;  /* 0x00008400ff047b82 */ /* 0x000ea20000000a00 */
[----:B------:R-:W-:Y:S01]  /*0330*/  IADD3 R19, P1, R13, UR10, RZ ;  /* 0x0000000a0d137c10 */ /* 0x000fe2000ff3e0ff */
[----:B------:R-:W-:Y:S01]  /*0340*/  IMAD R17, R12, 0xc00, R17 ;  /* 0x00000c000c117824 */ /* 0x000fe200078e0211 */
[----:B------:R-:W-:Y:S02]  /*0350*/  IADD3 R12, P2, R13, UR8, RZ ;  /* 0x000000080d0c7c10 */ /* 0x000fe4000ff5e0ff */
[----:B------:R-:W-:Y:S02]  /*0360*/  IADD3.X R16, R7, UR11, RZ, P1, !PT ;  /* 0x0000000b07107c10 */ /* 0x000fe40008ffe4ff */
[----:B------:R-:W-:Y:S01]  /*0370*/  IADD3 R15, P1, R8, 0x8, RZ ;  /* 0x00000008080f7810 */ /* 0x000fe20007f3e0ff */
[----:B------:R3:W-:Y:S01]  /*0380*/  @!P0 STG.E.U16 desc[UR4][R10.64], R18 ;  /* 0x000000120a008986 */ /* 0x0007e2000c101504 */
[----:B------:R-:W-:Y:S01]  /*0390*/  IADD3.X R13, R7, UR9, RZ, P2, !PT ;  /* 0x00000009070d7c10 */ /* 0x000fe200097fe4ff */
[----:B------:R-:W-:Y:S01]  /*03a0*/  IMAD.MOV.U32 R14, RZ, RZ, RZ ;  /* 0x000000ffff0e7224 */ /* 0x000fe200078e00ff */
[----:B------:R-:W-:Y:S01]  /*03b0*/  FSEL R20, R20, RZ, !P0 ;  /* 0x000000ff14147208 */ /* 0x000fe20004000000 */
[----:B------:R-:W-:-:S02]  /*03c0*/  IMAD.X R22, RZ, RZ, R9, P1 ;  /* 0x000000ffff167224 */ /* 0x000fc400008e0609 */
[----:B------:R-:W-:Y:S01]  /*03d0*/  VIADD R21, R17, 0x4 ;  /* 0x0000000411157836 */ /* 0x000fe20000000000 */
[----:B-1-3--:R-:W-:-:S07]  /*03e0*/  SEL R18, RZ, 0x3f800000, !P3 ;  /* 0x3f800000ff127807 */ /* 0x00afce0005800000 */
.L_x_0:
[----:B-1----:R-:W-:Y:S01]  /*03f0*/  IADD3 R9, R21, R0, RZ ;  /* 0x0000000015097210 */ /* 0x002fe20007ffe0ff */
[----:B------:R-:W3:Y:S01]  /*0400*/  LDG.E.EL.U16 R25, desc[UR4][R12.64] ;  /* 0x000000040c197981 */ /* 0x000ee2000c2e1500 */
[----:B------:R-:W-:-:S03]  /*0410*/  PRMT R23, RZ, 0x7610, R23 ;  /* 0x00007610ff177816 */ /* 0x000fc60000000017 */
[----:B------:R-:W-:Y:S01]  /*0420*/  IMAD.WIDE R10, R9, 0x2, R2 ;  /* 0x00000002090a7825 */ /* 0x000fe200078e0202 */
[----:B------:R-:W-:-:S03]  /*0430*/  PRMT R24, RZ, 0x7610, R24 ;  /* 0x00007610ff187816 */ /* 0x000fc60000000018 */
[----:B--2---:R-:W-:Y:S01]  /*0440*/  IMAD.WIDE R8, R9, 0x2, R4 ;  /* 0x0000000209087825 */ /* 0x004fe200078e0204 */
[----:B------:R1:W2:Y:S04]  /*0450*/  @!P0 LDG.E.EF.U16 R23, desc[UR4][R10.64] ;  /* 0x000000040a178981 */ /* 0x0002a8000c0e1500 */
[----:B------:R-:W4:Y:S01]  /*0460*/  @!P0 LDG.E.EF.U16 R24, desc[UR4][R8.64] ;  /* 0x0000000408188981 */ /* 0x000f22000c0e1500 */
[----:B-1----:R-:W-:Y:S01]  /*0470*/  IMAD.MOV.U32 R10, RZ, RZ, R19 ;  /* 0x000000ffff0a7224 */ /* 0x002fe200078e0013 */
[----:B------:R-:W-:-:S05]  /*0480*/  MOV R11, R16 ;  /* 0x00000010000b7202 */ /* 0x000fca0000000f00 */
[----:B------:R1:W5:Y:S02]  /*0490*/  LDG.E.EL.U16 R26, desc[UR4][R10.64] ;  /* 0x000000040a1a7981 */ /* 0x000364000c2e1500 */
[----:B-1----:R-:W-:Y:S01]  /*04a0*/  IMAD.MOV.U32 R10, RZ, RZ, R15 ;  /* 0x000000ffff0a7224 */ /* 0x002fe200078e000f */
[----:B------:R-:W-:-:S05]  /*04b0*/  MOV R11, R22 ;  /* 0x00000016000b7202 */ /* 0x000fca0000000f00 */
[----:B------:R1:W5:Y:S01]  /*04c0*/  LDG.E.EL.U16 R27, desc[UR4][R10.64] ;  /* 0x000000040a1b7981 */ /* 0x000362000c2e1500 */
[----:B------:R-:W-:-:S04]  /*04d0*/  IADD3 R0, R0, 0x4, RZ ;  /* 0x0000000400007810 */ /* 0x000fc80007ffe0ff */
[----:B------:R-:W-:Y:S02]  /*04e0*/  ISETP.GE.U32.AND P4, PT, R0, 0xbfc, PT ;  /* 0x00000bfc0000780c */ /* 0x000fe40003f86070 */
[----:B------:R-:W-:-:S05]  /*04f0*/  IADD3 R12, P3, R12, 0x8, RZ ;  /* 0x000000080c0c7810 */ /* 0x000fca0007f7e0ff */
[----:B------:R-:W-:Y:S02]  /*0500*/  IMAD.X R13, RZ, RZ, R13, P3 ;  /* 0x000000ffff0d7224 */ /* 0x000fe400018e060d */
[----:B---3--:R-:W-:Y:S01]  /*0510*/  IMAD.U32 R28, R25, 0x10000, RZ ;  /* 0x00010000191c7824 */ /* 0x008fe200078e00ff */
[----:B----4-:R-:W-:Y:S02]  /*0520*/  SEL R25, R24, RZ, !P0 ;  /* 0x000000ff18197207 */ /* 0x010fe40004000000 */
[----:B--2---:R-:W-:Y:S02]  /*0530*/  SEL R23, R23, RZ, !P0 ;  /* 0x000000ff17177207 */ /* 0x004fe40004000000 */
[----:B-----5:R-:W-:Y:S02]  /*0540*/  SHF.L.U32 R29, R26, 0x10, RZ ;  /* 0x000000101a1d7819 */ /* 0x020fe400000006ff */
[----:B------:R-:W-:Y:S01]  /*0550*/  SHF.L.U32 R26, R25, 0x10, RZ ;  /* 0x00000010191a7819 */ /* 0x000fe200000006ff */
[----:B------:R-:W-:-:S05]  /*0560*/  FADD R25, R18, 1 ;  /* 0x3f80000012197421 */ /* 0x000fca0000000000 */
[C---:B------:R-:W-:Y:S01]  /*0570*/  FSETP.GEU.AND P2, PT, |R25|.reuse, 1.175494350822287508e-38, PT ;  /* 0x008000001900780b */ /* 0x040fe20003f4e200 */
[C---:B-1----:R-:W-:Y:S01]  /*0580*/  FMUL R10, R25.reuse, 0.25 ;  /* 0x3e800000190a7820 */ /* 0x042fe20000400000 */
[----:B------:R-:W-:Y:S01]  /*0590*/  FSETP.GT.AND P1, PT, |R25|, 8.50705917302346158658e+37, PT ;  /* 0x7e8000001900780b */ /* 0x000fe20003f24200 */
[----:B------:R-:W-:Y:S01]  /*05a0*/  FADD R24, R28, R29 ;  /* 0x0000001d1c187221 */ /* 0x000fe20000000000 */
[----:B------:R-:W-:Y:S02]  /*05b0*/  IMAD.U32 R23, R23, 0x10000, RZ ;  /* 0x0001000017177824 */ /* 0x000fe400078e00ff */
[----:B------:R-:W-:Y:S01]  /*05c0*/  IMAD.U32 R27, R27, 0x10000, RZ ;  /* 0x000100001b1b7824 */ /* 0x000fe200078e00ff */
[----:B------:R-:W-:-:S03]  /*05d0*/  FSEL R10, R10, R25, P1 ;  /* 0x000000190a0a7208 */ /* 0x000fc60000800000 */
[----:B------:R-:W-:-:S04]  /*05e0*/  FADD R27, R26, R27 ;  /* 0x0000001b1a1b7221 */ /* 0x000fc80000000000 */
[----:B------:R-:W-:Y:S01]  /*05f0*/  FFMA R23, R24, R27, R23 ;  /* 0x0000001b18177223 */ /* 0x000fe20000000017 */
[----:B------:R-:W-:-:S03]  /*0600*/  @!P2 FMUL R10, R10, 16777216 ;  /* 0x4b8000000a0aa820 */ /* 0x000fc60000400000 */
[----:B------:R-:W-:Y:S01]  /*0610*/  FADD R11, R23, -R20 ;  /* 0x80000014170b7221 */ /* 0x000fe20000000000 */
[----:B------:R-:W1:Y:S03]  /*0620*/  MUFU.RCP R27, R10 ;  /* 0x0000000a001b7308 */ /* 0x000e660000001000 */
[----:B------:R-:W-:-:S05]  /*0630*/  FMUL R24, R11, 0.25 ;  /* 0x3e8000000b187820 */ /* 0x000fca0000400000 */
[----:B------:R-:W-:-:S05]  /*0640*/  FSEL R24, R24, R11, P1 ;  /* 0x0000000b18187208 */ /* 0x000fca0000800000 */
[----:B------:R-:W-:Y:S01]  /*0650*/  @!P2 FMUL R24, R24, 16777216 ;  /* 0x4b8000001818a820 */ /* 0x000fe20000400000 */
[----:B------:R-:W-:-:S03]  /*0660*/  F2FP.BF16.F32.PACK_AB R26, RZ, R23 ;  /* 0x00000017ff1a723e */ /* 0x000fc600000010ff */
[----:B-1----:R-:W-:Y:S01]  /*0670*/  FFMA R27, R27, R24, R20 ;  /* 0x000000181b1b7223 */ /* 0x002fe20000000014 */
[----:B------:R-:W-:Y:S01]  /*0680*/  IADD3 R15, P1, R15, 0x8, RZ ;  /* 0x000000080f0f7810 */ /* 0x000fe20007f3e0ff */
[----:B------:R1:W-:Y:S01]  /*0690*/  @!P0 STG.E.U16 desc[UR4][R8.64], R26 ;  /* 0x0000001a08008986 */ /* 0x0003e2000c101504 */
[----:B------:R-:W-:Y:S01]  /*06a0*/  IADD3 R19, P2, R19, 0x8, RZ ;  /* 0x0000000813137810 */ /* 0x000fe20007f5e0ff */
[----:B------:R-:W-:Y:S01]  /*06b0*/  FADD R23, R23, -R27 ;  /* 0x8000001b17177221 */ /* 0x000fe20000000000 */
[----:B------:R-:W-:Y:S01]  /*06c0*/  FSEL R18, R25, R18, !P0 ;  /* 0x0000001219127208 */ /* 0x000fe20004000000 */
[----:B------:R-:W-:Y:S01]  /*06d0*/  IMAD.X R22, RZ, RZ, R22, P1 ;  /* 0x000000ffff167224 */ /* 0x000fe200008e0616 */
[----:B------:R-:W-:Y:S01]  /*06e0*/  FSEL R20, R27, R20, !P0 ;  /* 0x000000141b147208 */ /* 0x000fe20004000000 */
[----:B------:R-:W-:Y:S01]  /*06f0*/  @!P0 FFMA R14, R11, R23, R14 ;  /* 0x000000170b0e8223 */ /* 0x000fe2000000000e */
[----:B------:R-:W-:Y:S01]  /*0700*/  IADD3.X R16, RZ, R16, RZ, P2, !PT ;  /* 0x00000010ff107210 */ /* 0x000fe200017fe4ff */
[----:B------:R-:W-:Y:S06]  /*0710*/  @!P4 BRA `(.L_x_0) ;  /* 0xfffffffc0034c947 */ /* 0x000fec000383ffff */
[----:B-1----:R-:W1:Y:S01]  /*0720*/  SHFL.BFLY PT, R9, R18, 0x2, 0x1f ;  /* 0x0c401f0012097f89 */ /* 0x002e6200000e0000 */
[----:B------:R-:W-:Y:S01]  /*0730*/  MOV R15, 0x39aaaaab ;  /* 0x39aaaaab000f7802 */ /* 0x000fe20000000f00 */
[----:B------:R-:W-:Y:S01]  /*0740*/  ULDC.64 UR6, c[0x0][0x240] ;  /* 0x0000900000067ab9 */ /* 0x000fe20000000a00 */
[----:B------:R-:W-:Y:S01]  /*0750*/  ULDC.64 UR8, c[0x0][0x238] ;  /* 0x00008e0000087ab9 */ /* 0x000fe20000000a00 */
[----:B------:R-:W2:Y:S01]  /*0760*/  SHFL.BFLY PT, R5, R14, 0x2, 0x1f ;  /* 0x0c401f000e057f89 */ /* 0x000ea200000e0000 */
[----:B-1----:R-:W-:-:S04]  /*0770*/  FADD R0, R18, R9 ;  /* 0x0000000912007221 */ /* 0x002fc80000000000 */
[C---:B------:R-:W-:Y:S01]  /*0780*/  FMUL R3, R0.reuse, 0.25 ;  /* 0x3e80000000037820 */ /* 0x040fe20000400000 */
[C---:B------:R-:W-:Y:S01]  /*0790*/  FSETP.GEU.AND P2, PT, |R0|.reuse, 1.175494350822287508e-38, PT ;  /* 0x008000000000780b */ /* 0x040fe20003f4e200 */
[----:B------:R-:W1:Y:S01]  /*07a0*/  SHFL.BFLY PT, R13, R0, 0x1, 0x1f ;  /* 0x0c201f00000d7f89 */ /* 0x000e6200000e0000 */
[----:B------:R-:W-:Y:S01]  /*07b0*/  FSETP.GT.AND P1, PT, |R0|, 8.50705917302346158658e+37, PT ;  /* 0x7e8000000000780b */ /* 0x000fe20003f24200 */
[----:B--2---:R-:W-:Y:S02]  /*07c0*/  FADD R14, R14, R5 ;  /* 0x000000050e0e7221 */ /* 0x004fe40000000000 */
[----:B------:R-:W2:Y:S01]  /*07d0*/  LDC.64 R4, c[0x0][0x210] ;  /* 0x00008400ff047b82 */ /* 0x000ea20000000a00 */
[----:B------:R-:W-:Y:S02]  /*07e0*/  FSEL R2, R3, R0, P1 ;  /* 0x0000000003027208 */ /* 0x000fe40000800000 */
[----:B------:R-:W3:Y:S05]  /*07f0*/  SHFL.BFLY PT, R3, R20, 0x2, 0x1f ;  /* 0x0c401f0014037f89 */ /* 0x000eea00000e0000 */
[----:B------:R-:W-:-:S02]  /*0800*/  @!P2 FMUL R2, R2, 16777216 ;  /* 0x4b8000000202a820 */ /* 0x000fc40000400000 */
[----:B------:R-:W-:-:S04]  /*0810*/  @P1 FMUL R9, R9, 0.25 ;  /* 0x3e80000009091820 */ /* 0x000fc80000400000 */
[----:B------:R-:W4:Y:S01]  /*0820*/  MUFU.RCP R2, R2 ;  /* 0x0000000200027308 */ /* 0x000f220000001000 */
[----:B------:R-:W-:Y:S01]  /*0830*/  @!P2 FMUL R9, R9, 16777216 ;  /* 0x4b8000000909a820 */ /* 0x000fe20000400000 */
[C---:B------:R-:W-:Y:S01]  /*0840*/  FSETP.NEU.AND P2, PT, R0.reuse, RZ, PT ;  /* 0x000000ff0000720b */ /* 0x040fe20003f4d000 */
[----:B-1----:R-:W-:-:S05]  /*0850*/  FADD R8, R0, R13 ;  /* 0x0000000d00087221 */ /* 0x002fca0000000000 */
[----:B------:R-:W-:Y:S01]  /*0860*/  FSETP.GT.AND P1, PT, |R8|, 8.50705917302346158658e+37, PT ;  /* 0x7e8000000800780b */ /* 0x000fe20003f24200 */
[----:B---3--:R-:W-:Y:S01]  /*0870*/  FADD R3, -R20, R3 ;  /* 0x0000000314037221 */ /* 0x008fe20000000100 */
[----:B------:R-:W-:Y:S01]  /*0880*/  FSETP.GEU.AND P3, PT, |R8|, 1.175494350822287508e-38, PT ;  /* 0x008000000800780b */ /* 0x000fe20003f6e200 */
[----:B----4-:R-:W-:Y:S02]  /*0890*/  FMUL R9, R2, R9 ;  /* 0x0000000902097220 */ /* 0x010fe40000400000 */
[----:B------:R-:W-:-:S03]  /*08a0*/  FMUL R11, R3, R3 ;  /* 0x00000003030b7220 */ /* 0x000fc60000400000 */
[----:B------:R-:W-:Y:S01]  /*08b0*/  FSEL R9, R9, RZ, P2 ;  /* 0x000000ff09097208 */ /* 0x000fe20001000000 */
[----:B------:R-:W-:Y:S01]  /*08c0*/  FMUL R11, R18, R11 ;  /* 0x0000000b120b7220 */ /* 0x000fe20000400000 */
[----:B------:R-:W-:-:S03]  /*08d0*/  FSETP.NEU.AND P2, PT, R8, RZ, PT ;  /* 0x000000ff0800720b */ /* 0x000fc60003f4d000 */
[----:B------:R-:W-:Y:S01]  /*08e0*/  @P1 FMUL R8, R8, 0.25 ;  /* 0x3e80000008081820 */ /* 0x000fe20000400000 */
[----:B------:R-:W-:Y:S01]  /*08f0*/  FFMA R20, R3, R9, R20 ;  /* 0x0000000903147223 */ /* 0x000fe20000000014 */
[----:B------:R-:W-:Y:S01]  /*0900*/  FFMA R11, R9, R11, R14 ;  /* 0x0000000b090b7223 */ /* 0x000fe2000000000e */
[----:B------:R-:W-:Y:S01]  /*0910*/  @P1 FMUL R13, R13, 0.25 ;  /* 0x3e8000000d0d1820 */ /* 0x000fe20000400000 */
[----:B------:R-:W-:Y:S01]  /*0920*/  @!P3 FMUL R8, R8, 16777216 ;  /* 0x4b8000000808b820 */ /* 0x000fe20000400000 */
[----:B------:R-:W-:Y:S01]  /*0930*/  IADD3 R16, P1, R6, UR6, RZ ;  /* 0x0000000606107c10 */ /* 0x000fe2000ff3e0ff */
[----:B------:R-:W1:Y:S01]  /*0940*/  SHFL.BFLY PT, R3, R20, 0x1, 0x1f ;  /* 0x0c201f0014037f89 */ /* 0x000e6200000e0000 */
[----:B------:R-:W-:Y:S02]  /*0950*/  @!P3 FMUL R13, R13, 16777216 ;  /* 0x4b8000000d0db820 */ /* 0x000fe40000400000 */
[----:B------:R-:W-:Y:S01]  /*0960*/  IADD3.X R19, R7, UR7, RZ, P1, !PT ;  /* 0x0000000707137c10 */ /* 0x000fe20008ffe4ff */
[----:B------:R-:W3:Y:S01]  /*0970*/  SHFL.BFLY PT, R2, R11, 0x1, 0x1f ;  /* 0x0c201f000b027f89 */ /* 0x000ee200000e0000 */
[----:B------:R-:W4:Y:S02]  /*0980*/  MUFU.RCP R8, R8 ;  /* 0x0000000800087308 */ /* 0x000f240000001000 */
[----:B----4-:R-:W-:Y:S01]  /*0990*/  FMUL R13, R8, R13 ;  /* 0x0000000d080d7220 */ /* 0x010fe20000400000 */
[----:B-1----:R-:W-:-:S04]  /*09a0*/  FADD R9, -R20, R3 ;  /* 0x0000000314097221 */ /* 0x002fc80000000100 */
[----:B------:R-:W-:Y:S02]  /*09b0*/  FSEL R13, R13, RZ, P2 ;  /* 0x000000ff0d0d7208 */ /* 0x000fe40001000000 */
[----:B------:R-:W-:Y:S01]  /*09c0*/  IADD3 R14, P2, R6, UR8, RZ ;  /* 0x00000008060e7c10 */ /* 0x000fe2000ff5e0ff */
[----:B------:R-:W-:Y:S01]  /*09d0*/  FMUL R3, R9, R9 ;  /* 0x0000000909037220 */ /* 0x000fe20000400000 */
[----:B---3--:R-:W-:Y:S01]  /*09e0*/  FADD R10, R11, R2 ;  /* 0x000000020b0a7221 */ /* 0x008fe20000000000 */
[----:B------:R-:W-:Y:S02]  /*09f0*/  FFMA R20, R9, R13, R20 ;  /* 0x0000000d09147223 */ /* 0x000fe40000000014 */
[----:B------:R-:W-:Y:S02]  /*0a00*/  FMUL R0, R0, R3 ;  /* 0x0000000300007220 */ /* 0x000fe40000400000 */
[----:B------:R-:W1:Y:S02]  /*0a10*/  LDC.64 R2, c[0x0][0x248] ;  /* 0x00009200ff027b82 */ /* 0x000e640000000a00 */
[----:B------:R-:W-:Y:S01]  /*0a20*/  FFMA R0, R13, R0, R10 ;  /* 0x000000000d007223 */ /* 0x000fe2000000000a */
[----:B------:R-:W-:-:S03]  /*0a30*/  IMAD.MOV.U32 R10, RZ, RZ, -0x4 ;  /* 0xfffffffcff0a7424 */ /* 0x000fc600078e00ff */
[----:B------:R-:W-:Y:S01]  /*0a40*/  FFMA R0, R0, R15, 9.9999999747524270788e-07 ;  /* 0x358637bd00007423 */ /* 0x000fe2000000000f */
[----:B------:R-:W-:-:S05]  /*0a50*/  IADD3.X R15, R7, UR9, RZ, P2, !PT ;  /* 0x00000009070f7c10 */ /* 0x000fca00097fe4ff */
[----:B--2---:R-:W3:Y:S02]  /*0a60*/  MUFU.RSQ R0, R0 ;  /* 0x0000000000007308 */ /* 0x004ee40000001400 */
.L_x_1:
[----:B------:R-:W-:Y:S01]  /*0a70*/  IADD3 R10, R10, 0x4, RZ ;  /* 0x000000040a0a7810 */ /* 0x000fe20007ffe0ff */
[----:B------:R-:W-:Y:S01]  /*0a80*/  IMAD.MOV.U32 R7, RZ, RZ, R19 ;  /* 0x000000ffff077224 */ /* 0x000fe200078e0013 */
[----:B-1----:R-:W-:Y:S02]  /*0a90*/  PRMT R12, RZ, 0x7610, R12 ;  /* 0x00007610ff0c7816 */ /* 0x002fe4000000000c */
[----:B------:R-:W-:Y:S01]  /*0aa0*/  MOV R6, R16 ;  /* 0x0000001000067202 */ /* 0x000fe20000000f00 */
[----:B------:R-:W-:-:S04]  /*0ab0*/  IMAD.IADD R11, R17, 0x1, R10 ;  /* 0x00000001110b7824 */ /* 0x000fc800078e020a */
[----:B------:R-:W-:Y:S01]  /*0ac0*/  IMAD.WIDE R8, R11, 0x2, R4 ;  /* 0x000000020b087825 */ /* 0x000fe200078e0204 */
[----:B------:R-:W2:Y:S04]  /*0ad0*/  LDG.E.EL.U16 R18, desc[UR4][R6.64] ;  /* 0x0000000406127981 */ /* 0x000ea8000c2e1500 */
[----:B------:R1:W4:Y:S02]  /*0ae0*/  @!P0 LDG.E.EF.U16 R12, desc[UR4][R8.64] ;  /* 0x00000004080c8981 */ /* 0x000324000c0e1500 */
[----:B-1----:R-:W-:Y:S01]  /*0af0*/  MOV R8, R14 ;  /* 0x0000000e00087202 */ /* 0x002fe20000000f00 */
[----:B------:R-:W-:Y:S02]  /*0b00*/  IMAD.MOV.U32 R9, RZ, RZ, R15 ;  /* 0x000000ffff097224 */ /* 0x000fe400078e000f */
[----:B------:R-:W5:Y:S04]  /*0b10*/  LDG.E.EL.U16 R15, desc[UR4][R6.64+0x1800] ;  /* 0x00180004060f7981 */ /* 0x000f68000c2e1500 */
[----:B---3--:R-:W3:Y:S04]  /*0b20*/  LDG.E.EL.U16 R13, desc[UR4][R8.64+0x1800] ;  /* 0x00180004080d7981 */ /* 0x008ee8000c2e1500 */
[----:B------:R-:W3:Y:S01]  /*0b30*/  LDG.E.EL.U16 R16, desc[UR4][R8.64] ;  /* 0x0000000408107981 */ /* 0x000ee2000c2e1500 */
[----:B------:R-:W-:-:S02]  /*0b40*/  ISETP.GE.U32.AND P3, PT, R10, 0xbfc, PT ;  /* 0x00000bfc0a00780c */ /* 0x000fc40003f66070 */
[----:B----4-:R-:W-:Y:S02]  /*0b50*/  SEL R12, R12, RZ, !P0 ;  /* 0x000000ff0c0c7207 */ /* 0x010fe40004000000 */
[----:B--2---:R-:W-:Y:S01]  /*0b60*/  SHF.L.U32 R19, R18, 0x10, RZ ;  /* 0x0000001012137819 */ /* 0x004fe200000006ff */
[----:B-----5:R-:W-:Y:S01]  /*0b70*/  IMAD.U32 R15, R15, 0x10000, RZ ;  /* 0x000100000f0f7824 */ /* 0x020fe200078e00ff */
[----:B---3--:R-:W-:Y:S02]  /*0b80*/  SHF.L.U32 R14, R13, 0x10, RZ ;  /* 0x000000100d0e7819 */ /* 0x008fe400000006ff */
[----:B------:R-:W-:Y:S01]  /*0b90*/  SHF.L.U32 R13, R12, 0x10, RZ ;  /* 0x000000100c0d7819 */ /* 0x000fe200000006ff */
[----:B------:R-:W-:Y:S02]  /*0ba0*/  IMAD.U32 R16, R16, 0x10000, RZ ;  /* 0x0001000010107824 */ /* 0x000fe400078e00ff */
[----:B------:R-:W-:Y:S02]  /*0bb0*/  FADD R14, R14, R15 ;  /* 0x0000000f0e0e7221 */ /* 0x000fe40000000000 */
[----:B------:R-:W-:Y:S01]  /*0bc0*/  FADD R13, -R20, R13 ;  /* 0x0000000d140d7221 */ /* 0x000fe20000000100 */
[----:B------:R-:W-:Y:S01]  /*0bd0*/  FADD R16, R16, R19 ;  /* 0x0000001310107221 */ /* 0x000fe20000000000 */
[----:B------:R-:W-:-:S02]  /*0be0*/  FADD R14, R14, 1 ;  /* 0x3f8000000e0e7421 */ /* 0x000fc40000000000 */
[----:B------:R-:W-:-:S04]  /*0bf0*/  FMUL R13, R0, R13 ;  /* 0x0000000d000d7220 */ /* 0x000fc80000400000 */
[----:B------:R-:W-:-:S05]  /*0c00*/  FFMA R13, R13, R14, R16 ;  /* 0x0000000e0d0d7223 */ /* 0x000fca0000000010 */
[----:B------:R-:W-:Y:S01]  /*0c10*/  F2FP.BF16.F32.PACK_AB R14, RZ, R13 ;  /* 0x0000000dff0e723e */ /* 0x000fe200000010ff */
[----:B------:R-:W-:-:S03]  /*0c20*/  IMAD.WIDE R12, R11, 0x2, R2 ;  /* 0x000000020b0c7825 */ /* 0x000fc600078e0202 */
[----:B------:R-:W-:Y:S02]  /*0c30*/  PRMT R11, R14, 0x7610, R11 ;  /* 0x000076100e0b7816 */ /* 0x000fe4000000000b */
[----:B------:R-:W-:Y:S02]  /*0c40*/  IADD3 R16, P1, R6, 0x8, RZ ;  /* 0x0000000806107810 */ /* 0x000fe40007f3e0ff */
[----:B------:R-:W-:Y:S01]  /*0c50*/  IADD3 R14, P2, R8, 0x8, RZ ;  /* 0x00000008080e7810 */ /* 0x000fe20007f5e0ff */
[----:B------:R1:W-:Y:S02]  /*0c60*/  @!P0 STG.E.U16 desc[UR4][R12.64], R11 ;  /* 0x0000000b0c008986 */ /* 0x0003e4000c101504 */
[----:B------:R-:W-:Y:S01]  /*0c70*/  IMAD.X R19, RZ, RZ, R7, P1 ;  /* 0x000000ffff137224 */ /* 0x000fe200008e0607 */
[----:B------:R-:W-:Y:S01]  /*0c80*/  IADD3.X R15, RZ, R9, RZ, P2, !PT ;  /* 0x00000009ff0f7210 */ /* 0x000fe200017fe4ff */
[----:B------:R-:W-:Y:S08]  /*0c90*/  @!P3 BRA `(.L_x_1) ;  /* 0xfffffffc0074b947 */ /* 0x000ff0000383ffff */
[----:B------:R-:W-:Y:S05]  /*0ca0*/  EXIT ;  /* 0x000000000000794d */ /* 0x000fea0003800000 */
.L_x_2:
[----:B------:R-:W-:-:S00]  /*0cb0*/  BRA `(.L_x_2) ;  /* 0xfffffffc00fc7947 */ /* 0x000fc0000383ffff */
[----:B------:R-:W-:-:S00]  /*0cc0*/  NOP ;  /* 0x0000000000007918 */ /* 0x000fc00000000000 */
        /* <DEDUP_REMOVED lines=11> */
.L_x_3:


//--------------------- .nv.global.init           --------------------------
	.section	.nv.global.init,"aw",@progbits
.nv.global.init:
	.type		_$_str,@object
	.size		_$_str,(.L_0 - _$_str)
_$_str:
        /*0000*/ 	.byte	0x5f, 0x5f, 0x43, 0x55, 0x44, 0x41, 0x5f, 0x46, 0x54, 0x5a, 0x00
.L_0:


//--------------------- .nv.constant0.triton_     --------------------------
	.section	.nv.constant0.triton_,"a",@progbits
	.sectionflags	@""
	.align	4
.nv.constant0.triton_:
	.zero		600
